//
// Generated by NVIDIA NVVM Compiler
//
// Compiler Build ID: CL-36424714
// Cuda compilation tools, release 13.0, V13.0.88
// Based on NVVM 20.0.0
//

.version 9.0
.target sm_100
.address_size 64

	// .globl	_Z25printArrayWithoutTidLimitPii
.extern .func  (.param .b32 func_retval0) vprintf
(
	.param .b64 vprintf_param_0,
	.param .b64 vprintf_param_1
)
;
.global .align 1 .b8 $str[28] = {116, 104, 114, 101, 97, 100, 32, 105, 100, 32, 61, 32, 37, 100, 44, 32, 97, 91, 37, 100, 93, 32, 61, 32, 37, 100, 10};
.global .align 1 .b8 $str$1[139] = {98, 108, 111, 99, 107, 68, 105, 109, 46, 120, 44, 32, 98, 108, 111, 99, 107, 68, 105, 109, 46, 121, 32, 61, 32, 40, 37, 100, 44, 32, 37, 100, 41, 32, 124, 32, 98, 108, 111, 99, 107, 73, 100, 120, 46, 120, 44, 32, 98, 108, 111, 99, 107, 73, 100, 120, 46, 121, 32, 61, 32, 40, 37, 100, 44, 32, 37, 100, 41, 32, 124, 32, 116, 104, 114, 101, 97, 100, 73, 100, 120, 46, 120, 44, 32, 116, 104, 114, 101, 97, 100, 73, 100, 120, 46, 121, 32, 61, 32, 40, 37, 100, 44, 32, 37, 100, 41, 32, 124, 32, 103, 108, 111, 98, 97, 108, 88, 44, 32, 103, 108, 111, 98, 97, 108, 89, 32, 61, 32, 40, 37, 100, 44, 32, 37, 100, 41, 10};

.visible .entry _Z25printArrayWithoutTidLimitPii(
	.param .u64 .ptr .align 1 _Z25printArrayWithoutTidLimitPii_param_0,
	.param .u32 _Z25printArrayWithoutTidLimitPii_param_1
)
{
	.local .align 8 .b8 	__local_depot0[16];
	.reg .b64 	%SP;
	.reg .b64 	%SPL;
	.reg .b32 	%r<8>;
	.reg .b64 	%rd<9>;

	mov.u64 	%SPL, __local_depot0;
	cvta.local.u64 	%SP, %SPL;
	ld.param.u64 	%rd1, [_Z25printArrayWithoutTidLimitPii_param_0];
	cvta.to.global.u64 	%rd2, %rd1;
	add.u64 	%rd3, %SP, 0;
	add.u64 	%rd4, %SPL, 0;
	mov.u32 	%r1, %ctaid.x;
	mov.u32 	%r2, %ntid.x;
	mov.u32 	%r3, %tid.x;
	mad.lo.s32 	%r4, %r1, %r2, %r3;
	mul.wide.s32 	%rd5, %r4, 4;
	add.s64 	%rd6, %rd2, %rd5;
	ld.global.u32 	%r5, [%rd6];
	st.local.v2.u32 	[%rd4], {%r4, %r4};
	st.local.u32 	[%rd4+8], %r5;
	mov.u64 	%rd7, $str;
	cvta.global.u64 	%rd8, %rd7;
	{ // callseq 0, 0
	.param .b64 param0;
	st.param.b64 	[param0], %rd8;
	.param .b64 param1;
	st.param.b64 	[param1], %rd3;
	.param .b32 retval0;
	call.uni (retval0), 
	vprintf, 
	(
	param0, 
	param1
	);
	ld.param.b32 	%r6, [retval0];
	} // callseq 0
	ret;

}
	// .globl	_Z22printArrayWithTidLimitPii
.visible .entry _Z22printArrayWithTidLimitPii(
	.param .u64 .ptr .align 1 _Z22printArrayWithTidLimitPii_param_0,
	.param .u32 _Z22printArrayWithTidLimitPii_param_1
)
{
	.local .align 8 .b8 	__local_depot1[16];
	.reg .b64 	%SP;
	.reg .b64 	%SPL;
	.reg .pred 	%p<2>;
	.reg .b32 	%r<9>;
	.reg .b64 	%rd<9>;

	mov.u64 	%SPL, __local_depot1;
	cvta.local.u64 	%SP, %SPL;
	ld.param.u64 	%rd1, [_Z22printArrayWithTidLimitPii_param_0];
	ld.param.u32 	%r2, [_Z22printArrayWithTidLimitPii_param_1];
	mov.u32 	%r3, %ctaid.x;
	mov.u32 	%r4, %ntid.x;
	mov.u32 	%r5, %tid.x;
	mad.lo.s32 	%r1, %r3, %r4, %r5;
	setp.ge.s32 	%p1, %r1, %r2;
	@%p1 bra 	$L__BB1_2;
	add.u64 	%rd2, %SP, 0;
	add.u64 	%rd3, %SPL, 0;
	cvta.to.global.u64 	%rd4, %rd1;
	mul.wide.s32 	%rd5, %r1, 4;
	add.s64 	%rd6, %rd4, %rd5;
	ld.global.u32 	%r6, [%rd6];
	st.local.v2.u32 	[%rd3], {%r1, %r1};
	st.local.u32 	[%rd3+8], %r6;
	mov.u64 	%rd7, $str;
	cvta.global.u64 	%rd8, %rd7;
	{ // callseq 1, 0
	.param .b64 param0;
	st.param.b64 	[param0], %rd8;
	.param .b64 param1;
	st.param.b64 	[param1], %rd2;
	.param .b32 retval0;
	call.uni (retval0), 
	vprintf, 
	(
	param0, 
	param1
	);
	ld.param.b32 	%r7, [retval0];
	} // callseq 1
$L__BB1_2:
	ret;

}
	// .globl	_Z12printIndicesv
.visible .entry _Z12printIndicesv()
{
	.local .align 16 .b8 	__local_depot2[32];
	.reg .b64 	%SP;
	.reg .b64 	%SPL;
	.reg .b32 	%r<11>;
	.reg .b64 	%rd<5>;

	mov.u64 	%SPL, __local_depot2;
	cvta.local.u64 	%SP, %SPL;
	add.u64 	%rd1, %SP, 0;
	add.u64 	%rd2, %SPL, 0;
	mov.u32 	%r1, %ctaid.x;
	mov.u32 	%r2, %ntid.x;
	mov.u32 	%r3, %tid.x;
	mad.lo.s32 	%r4, %r1, %r2, %r3;
	mov.u32 	%r5, %ctaid.y;
	mov.u32 	%r6, %ntid.y;
	mov.u32 	%r7, %tid.y;
	mad.lo.s32 	%r8, %r5, %r6, %r7;
	st.local.v4.u32 	[%rd2], {%r2, %r6, %r1, %r5};
	st.local.v4.u32 	[%rd2+16], {%r3, %r7, %r4, %r8};
	mov.u64 	%rd3, $str$1;
	cvta.global.u64 	%rd4, %rd3;
	{ // callseq 2, 0
	.param .b64 param0;
	st.param.b64 	[param0], %rd4;
	.param .b64 param1;
	st.param.b64 	[param1], %rd1;
	.param .b32 retval0;
	call.uni (retval0), 
	vprintf, 
	(
	param0, 
	param1
	);
	ld.param.b32 	%r9, [retval0];
	} // callseq 2
	ret;

}


// ===== COMPILED SASS (sm_100) =====

	.target	sm_100

	.elftype	@"ET_EXEC"


//--------------------- .note.nv.tkinfo           --------------------------
	.section	.note.nv.tkinfo,"",@"SHT_NOTE"
	.sectionflags	@"SHF_NOTE_NV_TKINFO"
	.tkinfo
        /*0018*/ 	.word	0x00000002
        /*0030*/ 	.string	""
        /*0030*/ 	.string	"ptxas"
        /*0030*/ 	.string	"Cuda compilation tools, release 13.0, V13.0.88"
        /*0030*/ 	.string	"Build cuda_13.0.r13.0/compiler.36424714_0"
        /*0030*/ 	.string	"-arch sm_100 -m 64 "



//--------------------- .note.nv.cuinfo           --------------------------
	.section	.note.nv.cuinfo,"",@"SHT_NOTE"
	.sectionflags	@"SHF_NOTE_NV_CUINFO"
        /*0018*/ 	.short	0x0002
        /*001a*/ 	.short	0x0064
        /*001c*/ 	.short	0x0082
	.zero		2


//--------------------- .nv.info                  --------------------------
	.section	.nv.info,"",@"SHT_CUDA_INFO"
	.align	4


	//----- nvinfo : EIATTR_REGCOUNT
	.align		4
        /*0000*/ 	.byte	0x04, 0x2f
        /*0002*/ 	.short	(.L_3 - .L_2)
	.align		4
.L_2:
        /*0004*/ 	.word	index@(_Z25printArrayWithoutTidLimitPii)
        /*0008*/ 	.word	0x00000018


	//----- nvinfo : EIATTR_FRAME_SIZE
	.align		4
.L_3:
        /*000c*/ 	.byte	0x04, 0x11
        /*000e*/ 	.short	(.L_5 - .L_4)
	.align		4
.L_4:
        /*0010*/ 	.word	index@(_Z25printArrayWithoutTidLimitPii)
        /*0014*/ 	.word	0x00000010


	//----- nvinfo : EIATTR_REGCOUNT
	.align		4
.L_5:
        /*0018*/ 	.byte	0x04, 0x2f
        /*001a*/ 	.short	(.L_7 - .L_6)
	.align		4
.L_6:
        /*001c*/ 	.word	index@(_Z22printArrayWithTidLimitPii)
        /*0020*/ 	.word	0x00000018


	//----- nvinfo : EIATTR_FRAME_SIZE
	.align		4
.L_7:
        /*0024*/ 	.byte	0x04, 0x11
        /*0026*/ 	.short	(.L_9 - .L_8)
	.align		4
.L_8:
        /*0028*/ 	.word	index@(_Z22printArrayWithTidLimitPii)
        /*002c*/ 	.word	0x00000010


	//----- nvinfo : EIATTR_REGCOUNT
	.align		4
.L_9:
        /*0030*/ 	.byte	0x04, 0x2f
        /*0032*/ 	.short	(.L_11 - .L_10)
	.align		4
.L_10:
        /*0034*/ 	.word	index@(_Z12printIndicesv)
        /*0038*/ 	.word	0x00000018


	//----- nvinfo : EIATTR_FRAME_SIZE
	.align		4
.L_11:
        /*003c*/ 	.byte	0x04, 0x11
        /*003e*/ 	.short	(.L_13 - .L_12)
	.align		4
.L_12:
        /*0040*/ 	.word	index@(_Z12printIndicesv)
        /*0044*/ 	.word	0x00000020


	//----- nvinfo : EIATTR_MIN_STACK_SIZE
	.align		4
.L_13:
        /*0048*/ 	.byte	0x04, 0x12
        /*004a*/ 	.short	(.L_15 - .L_14)
	.align		4
.L_14:
        /*004c*/ 	.word	index@(_Z12printIndicesv)
        /*0050*/ 	.word	0x00000020


	//----- nvinfo : EIATTR_MIN_STACK_SIZE
	.align		4
.L_15:
        /*0054*/ 	.byte	0x04, 0x12
        /*0056*/ 	.short	(.L_17 - .L_16)
	.align		4
.L_16:
        /*0058*/ 	.word	index@(_Z22printArrayWithTidLimitPii)
        /*005c*/ 	.word	0x00000010


	//----- nvinfo : EIATTR_MIN_STACK_SIZE
	.align		4
.L_17:
        /*0060*/ 	.byte	0x04, 0x12
        /*0062*/ 	.short	(.L_19 - .L_18)
	.align		4
.L_18:
        /*0064*/ 	.word	index@(_Z25printArrayWithoutTidLimitPii)
        /*0068*/ 	.word	0x00000010
.L_19:


//--------------------- .nv.compat                --------------------------
	.section	.nv.compat,"",@"SHT_CUDA_COMPAT_INFO"
	.align	4
        /*0000*/ 	.byte	0x02, 0x09, 0x00, 0x00, 0x02, 0x02, 0x01, 0x00, 0x02, 0x05, 0x05, 0x00, 0x03, 0x07, 0x01, 0x01
        /*0010*/ 	.byte	0x02, 0x03, 0x00, 0x00, 0x02, 0x06, 0x01, 0x00, 0x04, 0x0b, 0x08, 0x00, 0x09, 0x00, 0x00, 0x00
        /*0020*/ 	.byte	0x00, 0x00, 0x00, 0x00


//--------------------- .nv.info._Z12printIndicesv --------------------------
	.section	.nv.info._Z12printIndicesv,"",@"SHT_CUDA_INFO"
	.sectionflags	@""
	.align	4


	//----- nvinfo : EIATTR_CUDA_API_VERSION
	.align		4
        /*0000*/ 	.byte	0x04, 0x37
        /*0002*/ 	.short	(.L_21 - .L_20)
.L_20:
        /*0004*/ 	.word	0x00000082


	//----- nvinfo : EIATTR_SPARSE_MMA_MASK
	.align		4
.L_21:
        /*0008*/ 	.byte	0x03, 0x50
        /*000a*/ 	.short	0x0000


	//----- nvinfo : EIATTR_MAXREG_COUNT
	.align		4
        /*000c*/ 	.byte	0x03, 0x1b
        /*000e*/ 	.short	0x00ff


	//----- nvinfo : EIATTR_EXTERNS
	.align		4
        /*0010*/ 	.byte	0x04, 0x0f
        /*0012*/ 	.short	(.L_23 - .L_22)


	//   ....[0]....
	.align		4
.L_22:
        /*0014*/ 	.word	index@(vprintf)


	//----- nvinfo : EIATTR_MERCURY_ISA_VERSION
	.align		4
.L_23:
        /*0018*/ 	.byte	0x03, 0x5f
        /*001a*/ 	.short	0x0101


	//----- nvinfo : EIATTR_VRC_CTA_INIT_COUNT
	.align		4
        /*001c*/ 	.byte	0x02, 0x4a
	.zero		1
	.zero		1


	//----- nvinfo : EIATTR_SYSCALL_OFFSETS
	.align		4
        /*0020*/ 	.byte	0x04, 0x46
        /*0022*/ 	.short	(.L_25 - .L_24)


	//   ....[0]....
.L_24:
        /*0024*/ 	.word	0x00000160


	//----- nvinfo : EIATTR_EXIT_INSTR_OFFSETS
	.align		4
.L_25:
        /*0028*/ 	.byte	0x04, 0x1c
        /*002a*/ 	.short	(.L_27 - .L_26)


	//   ....[0]....
.L_26:
        /*002c*/ 	.word	0x00000170


	//----- nvinfo : EIATTR_SW_WAR
	.align		4
.L_27:
        /*0030*/ 	.byte	0x04, 0x36
        /*0032*/ 	.short	(.L_29 - .L_28)
.L_28:
        /*0034*/ 	.word	0x00000008
.L_29:


//--------------------- .nv.info._Z22printArrayWithTidLimitPii --------------------------
	.section	.nv.info._Z22printArrayWithTidLimitPii,"",@"SHT_CUDA_INFO"
	.sectionflags	@""
	.align	4


	//----- nvinfo : EIATTR_CUDA_API_VERSION
	.align		4
        /*0000*/ 	.byte	0x04, 0x37
        /*0002*/ 	.short	(.L_31 - .L_30)
.L_30:
        /*0004*/ 	.word	0x00000082


	//----- nvinfo : EIATTR_KPARAM_INFO
	.align		4
.L_31:
        /*0008*/ 	.byte	0x04, 0x17
        /*000a*/ 	.short	(.L_33 - .L_32)
.L_32:
        /*000c*/ 	.word	0x00000000
        /*0010*/ 	.short	0x0001
        /*0012*/ 	.short	0x0008
        /*0014*/ 	.byte	0x00, 0xf0, 0x11, 0x00


	//----- nvinfo : EIATTR_KPARAM_INFO
	.align		4
.L_33:
        /*0018*/ 	.byte	0x04, 0x17
        /*001a*/ 	.short	(.L_35 - .L_34)
.L_34:
        /*001c*/ 	.word	0x00000000
        /*0020*/ 	.short	0x0000
        /*0022*/ 	.short	0x0000
        /*0024*/ 	.byte	0x00, 0xf5, 0x21, 0x00


	//----- nvinfo : EIATTR_SPARSE_MMA_MASK
	.align		4
.L_35:
        /*0028*/ 	.byte	0x03, 0x50
        /*002a*/ 	.short	0x0000


	//----- nvinfo : EIATTR_MAXREG_COUNT
	.align		4
        /*002c*/ 	.byte	0x03, 0x1b
        /*002e*/ 	.short	0x00ff


	//----- nvinfo : EIATTR_EXTERNS
	.align		4
        /*0030*/ 	.byte	0x04, 0x0f
        /*0032*/ 	.short	(.L_37 - .L_36)


	//   ....[0]....
	.align		4
.L_36:
        /*0034*/ 	.word	index@(vprintf)


	//----- nvinfo : EIATTR_MERCURY_ISA_VERSION
	.align		4
.L_37:
        /*0038*/ 	.byte	0x03, 0x5f
        /*003a*/ 	.short	0x0101


	//----- nvinfo : EIATTR_VRC_CTA_INIT_COUNT
	.align		4
        /*003c*/ 	.byte	0x02, 0x4a
	.zero		1
	.zero		1


	//----- nvinfo : EIATTR_SYSCALL_OFFSETS
	.align		4
        /*0040*/ 	.byte	0x04, 0x46
        /*0042*/ 	.short	(.L_39 - .L_38)


	//   ....[0]....
.L_38:
        /*0044*/ 	.word	0x000001a0


	//----- nvinfo : EIATTR_EXIT_INSTR_OFFSETS
	.align		4
.L_39:
        /*0048*/ 	.byte	0x04, 0x1c
        /*004a*/ 	.short	(.L_41 - .L_40)


	//   ....[0]....
.L_40:
        /*004c*/ 	.word	0x000000c0


	//   ....[1]....
        /*0050*/ 	.word	0x000001b0


	//----- nvinfo : EIATTR_CRS_STACK_SIZE
	.align		4
.L_41:
        /*0054*/ 	.byte	0x04, 0x1e
        /*0056*/ 	.short	(.L_43 - .L_42)
.L_42:
        /*0058*/ 	.word	0x00000000


	//----- nvinfo : EIATTR_CBANK_PARAM_SIZE
	.align		4
.L_43:
        /*005c*/ 	.byte	0x03, 0x19
        /*005e*/ 	.short	0x000c


	//----- nvinfo : EIATTR_PARAM_CBANK
	.align		4
        /*0060*/ 	.byte	0x04, 0x0a
        /*0062*/ 	.short	(.L_45 - .L_44)
	.align		4
.L_44:
        /*0064*/ 	.word	index@(.nv.constant0._Z22printArrayWithTidLimitPii)
        /*0068*/ 	.short	0x0380
        /*006a*/ 	.short	0x000c


	//----- nvinfo : EIATTR_SW_WAR
	.align		4
.L_45:
        /*006c*/ 	.byte	0x04, 0x36
        /*006e*/ 	.short	(.L_47 - .L_46)
.L_46:
        /*0070*/ 	.word	0x00000008
.L_47:


//--------------------- .nv.info._Z25printArrayWithoutTidLimitPii --------------------------
	.section	.nv.info._Z25printArrayWithoutTidLimitPii,"",@"SHT_CUDA_INFO"
	.sectionflags	@""
	.align	4


	//----- nvinfo : EIATTR_CUDA_API_VERSION
	.align		4
        /*0000*/ 	.byte	0x04, 0x37
        /*0002*/ 	.short	(.L_49 - .L_48)
.L_48:
        /*0004*/ 	.word	0x00000082


	//----- nvinfo : EIATTR_KPARAM_INFO
	.align		4
.L_49:
        /*0008*/ 	.byte	0x04, 0x17
        /*000a*/ 	.short	(.L_51 - .L_50)
.L_50:
        /*000c*/ 	.word	0x00000000
        /*0010*/ 	.short	0x0001
        /*0012*/ 	.short	0x0008
        /*0014*/ 	.byte	0x00, 0xf0, 0x11, 0x00


	//----- nvinfo : EIATTR_KPARAM_INFO
	.align		4
.L_51:
        /*0018*/ 	.byte	0x04, 0x17
        /*001a*/ 	.short	(.L_53 - .L_52)
.L_52:
        /*001c*/ 	.word	0x00000000
        /*0020*/ 	.short	0x0000
        /*0022*/ 	.short	0x0000
        /*0024*/ 	.byte	0x00, 0xf5, 0x21, 0x00


	//----- nvinfo : EIATTR_SPARSE_MMA_MASK
	.align		4
.L_53:
        /*0028*/ 	.byte	0x03, 0x50
        /*002a*/ 	.short	0x0000


	//----- nvinfo : EIATTR_MAXREG_COUNT
	.align		4
        /*002c*/ 	.byte	0x03, 0x1b
        /*002e*/ 	.short	0x00ff


	//----- nvinfo : EIATTR_EXTERNS
	.align		4
        /*0030*/ 	.byte	0x04, 0x0f
        /*0032*/ 	.short	(.L_55 - .L_54)


	//   ....[0]....
	.align		4
.L_54:
        /*0034*/ 	.word	index@(vprintf)


	//----- nvinfo : EIATTR_MERCURY_ISA_VERSION
	.align		4
.L_55:
        /*0038*/ 	.byte	0x03, 0x5f
        /*003a*/ 	.short	0x0101


	//----- nvinfo : EIATTR_VRC_CTA_INIT_COUNT
	.align		4
        /*003c*/ 	.byte	0x02, 0x4a
	.zero		1
	.zero		1


	//----- nvinfo : EIATTR_SYSCALL_OFFSETS
	.align		4
        /*0040*/ 	.byte	0x04, 0x46
        /*0042*/ 	.short	(.L_57 - .L_56)


	//   ....[0]....
.L_56:
        /*0044*/ 	.word	0x00000170


	//----- nvinfo : EIATTR_EXIT_INSTR_OFFSETS
	.align		4
.L_57:
        /*0048*/ 	.byte	0x04, 0x1c
        /*004a*/ 	.short	(.L_59 - .L_58)


	//   ....[0]....
.L_58:
        /*004c*/ 	.word	0x00000180


	//----- nvinfo : EIATTR_CBANK_PARAM_SIZE
	.align		4
.L_59:
        /*0050*/ 	.byte	0x03, 0x19
        /*0052*/ 	.short	0x000c


	//----- nvinfo : EIATTR_PARAM_CBANK
	.align		4
        /*0054*/ 	.byte	0x04, 0x0a
        /*0056*/ 	.short	(.L_61 - .L_60)
	.align		4
.L_60:
        /*0058*/ 	.word	index@(.nv.constant0._Z25printArrayWithoutTidLimitPii)
        /*005c*/ 	.short	0x0380
        /*005e*/ 	.short	0x000c


	//----- nvinfo : EIATTR_SW_WAR
	.align		4
.L_61:
        /*0060*/ 	.byte	0x04, 0x36
        /*0062*/ 	.short	(.L_63 - .L_62)
.L_62:
        /*0064*/ 	.word	0x00000008
.L_63:


//--------------------- .nv.callgraph             --------------------------
	.section	.nv.callgraph,"",@"SHT_CUDA_CALLGRAPH"
	.align	4
	.sectionentsize	8
	.align		4
        /*0000*/ 	.word	0x00000000
	.align		4
        /*0004*/ 	.word	0xffffffff
	.align		4
        /*0008*/ 	.word	index@(_Z12printIndicesv)
	.align		4
        /*000c*/ 	.word	index@(vprintf)
	.align		4
        /*0010*/ 	.word	index@(_Z22printArrayWithTidLimitPii)
	.align		4
        /*0014*/ 	.word	index@(vprintf)
	.align		4
        /*0018*/ 	.word	index@(_Z25printArrayWithoutTidLimitPii)
	.align		4
        /*001c*/ 	.word	index@(vprintf)
	.align		4
        /*0020*/ 	.word	0x00000000
	.align		4
        /*0024*/ 	.word	0xfffffffe
	.align		4
        /*0028*/ 	.word	0x00000000
	.align		4
        /*002c*/ 	.word	0xfffffffd
	.align		4
        /*0030*/ 	.word	0x00000000
	.align		4
        /*0034*/ 	.word	0xfffffffc


//--------------------- .nv.constant4             --------------------------
	.section	.nv.constant4,"a",@progbits
	.align	8
	.align		8
.nv.constant4:
        /*0000*/ 	.dword	vprintf
	.align		8
        /*0008*/ 	.dword	$str
	.align		8
        /*0010*/ 	.dword	$str$1


//--------------------- .text._Z12printIndicesv   --------------------------
	.section	.text._Z12printIndicesv,"ax",@progbits
	.align	128
        .global         _Z12printIndicesv
        .type           _Z12printIndicesv,@function
        .size           _Z12printIndicesv,(.L_x_6 - _Z12printIndicesv)
        .other          _Z12printIndicesv,@"STO_CUDA_ENTRY STV_DEFAULT"
_Z12printIndicesv:
.text._Z12printIndicesv:
[----:B------:R-:W0:Y:S01]  /*0000*/  LDC R1, c[0x0][0x37c] ;  /* 0x0000df00ff017b82 */ /* 0x000e220000000800 */
[----:B------:R-:W1:Y:S01]  /*0010*/  S2R R10, SR_CTAID.X ;  /* 0x00000000000a7919 */ /* 0x000e620000002500 */
[----:B------:R-:W2:Y:S06]  /*0020*/  LDCU UR5, c[0x0][0x2fc] ;  /* 0x00005f80ff0577ac */ /* 0x000eac0008000800 */
[----:B------:R-:W1:Y:S01]  /*0030*/  LDC R8, c[0x0][0x360] ;  /* 0x0000d800ff087b82 */ /* 0x000e620000000800 */
[----:B0-----:R-:W-:Y:S01]  /*0040*/  VIADD R1, R1, 0xffffffe0 ;  /* 0xffffffe001017836 */ /* 0x001fe20000000000 */
[----:B------:R-:W1:Y:S01]  /*0050*/  S2R R12, SR_TID.X ;  /* 0x00000000000c7919 */ /* 0x000e620000002100 */
[----:B------:R-:W-:Y:S01]  /*0060*/  MOV R0, 0x0 ;  /* 0x0000000000007802 */ /* 0x000fe20000000f00 */
[----:B------:R-:W0:Y:S01]  /*0070*/  LDCU UR4, c[0x0][0x2f8] ;  /* 0x00005f00ff0477ac */ /* 0x000e220008000800 */
[----:B------:R-:W3:Y:S03]  /*0080*/  S2R R11, SR_CTAID.Y ;  /* 0x00000000000b7919 */ /* 0x000ee60000002600 */
[----:B------:R-:W3:Y:S01]  /*0090*/  LDC R9, c[0x0][0x364] ;  /* 0x0000d900ff097b82 */ /* 0x000ee20000000800 */
[----:B------:R-:W4:Y:S01]  /*00a0*/  LDCU.64 UR6, c[0x4][0x10] ;  /* 0x01000200ff0677ac */ /* 0x000f220008000a00 */
[----:B------:R-:W5:Y:S06]  /*00b0*/  S2R R13, SR_TID.Y ;  /* 0x00000000000d7919 */ /* 0x000f6c0000002200 */
[----:B------:R1:W5:Y:S01]  /*00c0*/  LDC.64 R2, c[0x4][R0] ;  /* 0x0100000000027b82 */ /* 0x0003620000000a00 */
[----:B0-----:R-:W-:-:S04]  /*00d0*/  IADD3 R6, P0, PT, R1, UR4, RZ ;  /* 0x0000000401067c10 */ /* 0x001fc8000ff1e0ff */
[----:B--2---:R-:W-:Y:S01]  /*00e0*/  IADD3.X R7, PT, PT, RZ, UR5, RZ, P0, !PT ;  /* 0x00000005ff077c10 */ /* 0x004fe200087fe4ff */
[----:B----4-:R-:W-:Y:S01]  /*00f0*/  IMAD.U32 R4, RZ, RZ, UR6 ;  /* 0x00000006ff047e24 */ /* 0x010fe2000f8e00ff */
[----:B------:R-:W-:Y:S01]  /*0100*/  MOV R5, UR7 ;  /* 0x0000000700057c02 */ /* 0x000fe20008000f00 */
[----:B-1----:R-:W-:Y:S01]  /*0110*/  IMAD R14, R10, R8, R12 ;  /* 0x000000080a0e7224 */ /* 0x002fe200078e020c */
[----:B---3--:R0:W-:Y:S01]  /*0120*/  STL.128 [R1], R8 ;  /* 0x0000000801007387 */ /* 0x0081e20000100c00 */
[----:B-----5:R-:W-:-:S05]  /*0130*/  IMAD R15, R11, R9, R13 ;  /* 0x000000090b0f7224 */ /* 0x020fca00078e020d */
[----:B------:R0:W-:Y:S02]  /*0140*/  STL.128 [R1+0x10], R12 ;  /* 0x0000100c01007387 */ /* 0x0001e40000100c00 */
[----:B------:R-:W-:-:S07]  /*0150*/  LEPC R20, `(.L_x_0) ;  /* 0x000000001014794e */ /* 0x000fce0000000000 */
[----:B0-----:R-:W-:Y:S05]  /*0160*/  CALL.ABS.NOINC R2 ;  /* 0x0000000002007343 */ /* 0x001fea0003c00000 */
.L_x_0:
[----:B------:R-:W-:Y:S05]  /*0170*/  EXIT ;  /* 0x000000000000794d */ /* 0x000fea0003800000 */
.L_x_1:
[----:B------:R-:W-:-:S00]  /*0180*/  BRA `(.L_x_1) ;  /* 0xfffffffc00fc7947 */ /* 0x000fc0000383ffff */
[----:B------:R-:W-:-:S00]  /*0190*/  NOP ;  /* 0x0000000000007918 */ /* 0x000fc00000000000 */
        /* <DEDUP_REMOVED lines=14> */
.L_x_6:


//--------------------- .text._Z22printArrayWithTidLimitPii --------------------------
	.section	.text._Z22printArrayWithTidLimitPii,"ax",@progbits
	.align	128
        .global         _Z22printArrayWithTidLimitPii
        .type           _Z22printArrayWithTidLimitPii,@function
        .size           _Z22printArrayWithTidLimitPii,(.L_x_7 - _Z22printArrayWithTidLimitPii)
        .other          _Z22printArrayWithTidLimitPii,@"STO_CUDA_ENTRY STV_DEFAULT"
_Z22printArrayWithTidLimitPii:
.text._Z22printArrayWithTidLimitPii:
[----:B------:R-:W0:Y:S01]  /*0000*/  LDC R1, c[0x0][0x37c] ;  /* 0x0000df00ff017b82 */ /* 0x000e220000000800 */
[----:B------:R-:W1:Y:S01]  /*0010*/  S2R R3, SR_TID.X ;  /* 0x0000000000037919 */ /* 0x000e620000002100 */
[----:B------:R-:W2:Y:S06]  /*0020*/  LDCU UR5, c[0x0][0x2fc] ;  /* 0x00005f80ff0577ac */ /* 0x000eac0008000800 */
[----:B------:R-:W1:Y:S01]  /*0030*/  S2UR UR6, SR_CTAID.X ;  /* 0x00000000000679c3 */ /* 0x000e620000002500 */
[----:B0-----:R-:W-:Y:S01]  /*0040*/  VIADD R1, R1, 0xfffffff0 ;  /* 0xfffffff001017836 */ /* 0x001fe20000000000 */
[----:B------:R-:W0:Y:S01]  /*0050*/  LDCU UR7, c[0x0][0x388] ;  /* 0x00007100ff0777ac */ /* 0x000e220008000800 */
[----:B------:R-:W3:Y:S05]  /*0060*/  LDCU UR4, c[0x0][0x2f8] ;  /* 0x00005f00ff0477ac */ /* 0x000eea0008000800 */
[----:B------:R-:W1:Y:S01]  /*0070*/  LDC R2, c[0x0][0x360] ;  /* 0x0000d800ff027b82 */ /* 0x000e620000000800 */
[----:B---3--:R-:W-:-:S04]  /*0080*/  IADD3 R6, P1, PT, R1, UR4, RZ ;  /* 0x0000000401067c10 */ /* 0x008fc8000ff3e0ff */
[----:B--2---:R-:W-:Y:S01]  /*0090*/  IADD3.X R7, PT, PT, RZ, UR5, RZ, P1, !PT ;  /* 0x00000005ff077c10 */ /* 0x004fe20008ffe4ff */
[----:B-1----:R-:W-:-:S05]  /*00a0*/  IMAD R2, R2, UR6, R3 ;  /* 0x0000000602027c24 */ /* 0x002fca000f8e0203 */
[----:B0-----:R-:W-:-:S13]  /*00b0*/  ISETP.GE.AND P0, PT, R2, UR7, PT ;  /* 0x0000000702007c0c */ /* 0x001fda000bf06270 */
[----:B------:R-:W-:Y:S05]  /*00c0*/  @P0 EXIT ;  /* 0x000000000000094d */ /* 0x000fea0003800000 */
[----:B------:R-:W0:Y:S01]  /*00d0*/  LDC.64 R8, c[0x0][0x380] ;  /* 0x0000e000ff087b82 */ /* 0x000e220000000a00 */
[----:B------:R-:W1:Y:S01]  /*00e0*/  LDCU.64 UR4, c[0x0][0x358] ;  /* 0x00006b00ff0477ac */ /* 0x000e620008000a00 */
[----:B0-----:R-:W-:-:S06]  /*00f0*/  IMAD.WIDE R8, R2, 0x4, R8 ;  /* 0x0000000402087825 */ /* 0x001fcc00078e0208 */
[----:B-1----:R-:W2:Y:S01]  /*0100*/  LDG.E R8, desc[UR4][R8.64] ;  /* 0x0000000408087981 */ /* 0x002ea2000c1e1900 */
[----:B------:R-:W-:Y:S01]  /*0110*/  IMAD.MOV.U32 R3, RZ, RZ, R2 ;  /* 0x000000ffff037224 */ /* 0x000fe200078e0002 */
[----:B------:R-:W-:Y:S01]  /*0120*/  MOV R0, 0x0 ;  /* 0x0000000000007802 */ /* 0x000fe20000000f00 */
[----:B------:R-:W0:Y:S03]  /*0130*/  LDCU.64 UR4, c[0x4][0x8] ;  /* 0x01000100ff0477ac */ /* 0x000e260008000a00 */
[----:B------:R1:W-:Y:S01]  /*0140*/  STL.64 [R1], R2 ;  /* 0x0000000201007387 */ /* 0x0003e20000100a00 */
[----:B------:R1:W3:Y:S01]  /*0150*/  LDC.64 R10, c[0x4][R0] ;  /* 0x01000000000a7b82 */ /* 0x0002e20000000a00 */
[----:B0-----:R-:W-:Y:S01]  /*0160*/  MOV R4, UR4 ;  /* 0x0000000400047c02 */ /* 0x001fe20008000f00 */
[----:B------:R-:W-:Y:S01]  /*0170*/  IMAD.U32 R5, RZ, RZ, UR5 ;  /* 0x00000005ff057e24 */ /* 0x000fe2000f8e00ff */
[----:B--23--:R1:W-:Y:S06]  /*0180*/  STL [R1+0x8], R8 ;  /* 0x0000080801007387 */ /* 0x00c3ec0000100800 */
[----:B------:R-:W-:-:S07]  /*0190*/  LEPC R20, `(.L_x_2) ;  /* 0x000000001014794e */ /* 0x000fce0000000000 */
[----:B-1----:R-:W-:Y:S05]  /*01a0*/  CALL.ABS.NOINC R10 ;  /* 0x000000000a007343 */ /* 0x002fea0003c00000 */
.L_x_2:
[----:B------:R-:W-:Y:S05]  /*01b0*/  EXIT ;  /* 0x000000000000794d */ /* 0x000fea0003800000 */
.L_x_3:
        /* <DEDUP_REMOVED lines=12> */
.L_x_7:


//--------------------- .text._Z25printArrayWithoutTidLimitPii --------------------------
	.section	.text._Z25printArrayWithoutTidLimitPii,"ax",@progbits
	.align	128
        .global         _Z25printArrayWithoutTidLimitPii
        .type           _Z25printArrayWithoutTidLimitPii,@function
        .size           _Z25printArrayWithoutTidLimitPii,(.L_x_8 - _Z25printArrayWithoutTidLimitPii)
        .other          _Z25printArrayWithoutTidLimitPii,@"STO_CUDA_ENTRY STV_DEFAULT"
_Z25printArrayWithoutTidLimitPii:
.text._Z25printArrayWithoutTidLimitPii:
[----:B------:R-:W0:Y:S01]  /*0000*/  LDC R1, c[0x0][0x37c] ;  /* 0x0000df00ff017b82 */ /* 0x000e220000000800 */
[----:B------:R-:W1:Y:S01]  /*0010*/  S2R R3, SR_TID.X ;  /* 0x0000000000037919 */ /* 0x000e620000002100 */
[----:B------:R-:W2:Y:S06]  /*0020*/  LDCU UR6, c[0x0][0x2fc] ;  /* 0x00005f80ff0677ac */ /* 0x000eac0008000800 */
[----:B------:R-:W1:Y:S01]  /*0030*/  S2UR UR7, SR_CTAID.X ;  /* 0x00000000000779c3 */ /* 0x000e620000002500 */
[----:B0-----:R-:W-:Y:S01]  /*0040*/  VIADD R1, R1, 0xfffffff0 ;  /* 0xfffffff001017836 */ /* 0x001fe20000000000 */
[----:B------:R-:W0:Y:S06]  /*0050*/  LDCU.64 UR4, c[0x0][0x358] ;  /* 0x00006b00ff0477ac */ /* 0x000e2c0008000a00 */
[----:B------:R-:W3:Y:S01]  /*0060*/  LDC.64 R8, c[0x0][0x380] ;  /* 0x0000e000ff087b82 */ /* 0x000ee20000000a00 */
[----:B------:R-:W-:Y:S01]  /*0070*/  MOV R0, 0x0 ;  /* 0x0000000000007802 */ /* 0x000fe20000000f00 */
[----:B------:R-:W4:Y:S06]  /*0080*/  LDCU.64 UR8, c[0x4][0x8] ;  /* 0x01000100ff0877ac */ /* 0x000f2c0008000a00 */
[----:B------:R-:W1:Y:S02]  /*0090*/  LDC R2, c[0x0][0x360] ;  /* 0x0000d800ff027b82 */ /* 0x000e640000000800 */
[----:B-1----:R-:W-:-:S04]  /*00a0*/  IMAD R2, R2, UR7, R3 ;  /* 0x0000000702027c24 */ /* 0x002fc8000f8e0203 */
[----:B---3--:R-:W-:-:S06]  /*00b0*/  IMAD.WIDE R8, R2, 0x4, R8 ;  /* 0x0000000402087825 */ /* 0x008fcc00078e0208 */
[----:B0-----:R-:W3:Y:S01]  /*00c0*/  LDG.E R8, desc[UR4][R8.64] ;  /* 0x0000000408087981 */ /* 0x001ee2000c1e1900 */
[----:B------:R-:W-:Y:S01]  /*00d0*/  MOV R3, R2 ;  /* 0x0000000200037202 */ /* 0x000fe20000000f00 */
[----:B------:R-:W0:Y:S01]  /*00e0*/  LDCU UR4, c[0x0][0x2f8] ;  /* 0x00005f00ff0477ac */ /* 0x000e220008000800 */
[----:B------:R1:W1:Y:S01]  /*00f0*/  LDC.64 R10, c[0x4][R0] ;  /* 0x01000000000a7b82 */ /* 0x0002620000000a00 */
[----:B----4-:R-:W-:Y:S01]  /*0100*/  IMAD.U32 R4, RZ, RZ, UR8 ;  /* 0x00000008ff047e24 */ /* 0x010fe2000f8e00ff */
[----:B------:R-:W-:Y:S01]  /*0110*/  MOV R5, UR9 ;  /* 0x0000000900057c02 */ /* 0x000fe20008000f00 */
[----:B------:R4:W-:Y:S01]  /*0120*/  STL.64 [R1], R2 ;  /* 0x0000000201007387 */ /* 0x0009e20000100a00 */
[----:B0-----:R-:W-:-:S05]  /*0130*/  IADD3 R6, P0, PT, R1, UR4, RZ ;  /* 0x0000000401067c10 */ /* 0x001fca000ff1e0ff */
[----:B--2---:R-:W-:Y:S01]  /*0140*/  IMAD.X R7, RZ, RZ, UR6, P0 ;  /* 0x00000006ff077e24 */ /* 0x004fe200080e06ff */
[----:B-1-3--:R4:W-:Y:S07]  /*0150*/  STL [R1+0x8], R8 ;  /* 0x0000080801007387 */ /* 0x00a9ee0000100800 */
[----:B------:R-:W-:-:S07]  /*0160*/  LEPC R20, `(.L_x_4) ;  /* 0x000000001014794e */ /* 0x000fce0000000000 */
[----:B----4-:R-:W-:Y:S05]  /*0170*/  CALL.ABS.NOINC R10 ;  /* 0x000000000a007343 */ /* 0x010fea0003c00000 */
.L_x_4:
[----:B------:R-:W-:Y:S05]  /*0180*/  EXIT ;  /* 0x000000000000794d */ /* 0x000fea0003800000 */
.L_x_5:
        /* <DEDUP_REMOVED lines=15> */
.L_x_8:


//--------------------- .nv.global.init           --------------------------
	.section	.nv.global.init,"aw",@progbits
.nv.global.init:
	.type		$str,@object
	.size		$str,($str$1 - $str)
$str:
        /*0000*/ 	.byte	0x74, 0x68, 0x72, 0x65, 0x61, 0x64, 0x20, 0x69, 0x64, 0x20, 0x3d, 0x20, 0x25, 0x64, 0x2c, 0x20
        /*0010*/ 	.byte	0x61, 0x5b, 0x25, 0x64, 0x5d, 0x20, 0x3d, 0x20, 0x25, 0x64, 0x0a, 0x00
	.type		$str$1,@object
	.size		$str$1,(.L_1 - $str$1)
$str$1:
        /*001c*/ 	.byte	0x62, 0x6c, 0x6f, 0x63, 0x6b, 0x44, 0x69, 0x6d, 0x2e, 0x78, 0x2c, 0x20, 0x62, 0x6c, 0x6f, 0x63
        /*002c*/ 	.byte	0x6b, 0x44, 0x69, 0x6d, 0x2e, 0x79, 0x20, 0x3d, 0x20, 0x28, 0x25, 0x64, 0x2c, 0x20, 0x25, 0x64
        /*003c*/ 	.byte	0x29, 0x20, 0x7c, 0x20, 0x62, 0x6c, 0x6f, 0x63, 0x6b, 0x49, 0x64, 0x78, 0x2e, 0x78, 0x2c, 0x20
        /*004c*/ 	.byte	0x62, 0x6c, 0x6f, 0x63, 0x6b, 0x49, 0x64, 0x78, 0x2e, 0x79, 0x20, 0x3d, 0x20, 0x28, 0x25, 0x64
        /*005c*/ 	.byte	0x2c, 0x20, 0x25, 0x64, 0x29, 0x20, 0x7c, 0x20, 0x74, 0x68, 0x72, 0x65, 0x61, 0x64, 0x49, 0x64
        /*006c*/ 	.byte	0x78, 0x2e, 0x78, 0x2c, 0x20, 0x74, 0x68, 0x72, 0x65, 0x61, 0x64, 0x49, 0x64, 0x78, 0x2e, 0x79
        /*007c*/ 	.byte	0x20, 0x3d, 0x20, 0x28, 0x25, 0x64, 0x2c, 0x20, 0x25, 0x64, 0x29, 0x20, 0x7c, 0x20, 0x67, 0x6c
        /*008c*/ 	.byte	0x6f, 0x62, 0x61, 0x6c, 0x58, 0x2c, 0x20, 0x67, 0x6c, 0x6f, 0x62, 0x61, 0x6c, 0x59, 0x20, 0x3d
        /*009c*/ 	.byte	0x20, 0x28, 0x25, 0x64, 0x2c, 0x20, 0x25, 0x64, 0x29, 0x0a, 0x00
.L_1:


//--------------------- .nv.shared.reserved.0     --------------------------
	.section	.nv.shared.reserved.0,"aw",@nobits
	.weak		__nv_reservedSMEM_offset_0_alias
	.size		__nv_reservedSMEM_offset_0_alias, 0, 64
	.other		__nv_reservedSMEM_offset_0_alias,@"STO_CUDA_RESERVED_SHARED STV_DEFAULT"
__nv_reservedSMEM_offset_0_alias:
	.zero		0
	.zero		64


//--------------------- .nv.constant0._Z12printIndicesv --------------------------
	.section	.nv.constant0._Z12printIndicesv,"a",@progbits
	.sectionflags	@""
	.align	4
.nv.constant0._Z12printIndicesv:
	.zero		896


//--------------------- .nv.constant0._Z22printArrayWithTidLimitPii --------------------------
	.section	.nv.constant0._Z22printArrayWithTidLimitPii,"a",@progbits
	.sectionflags	@""
	.align	4
.nv.constant0._Z22printArrayWithTidLimitPii:
	.zero		908


//--------------------- .nv.constant0._Z25printArrayWithoutTidLimitPii --------------------------
	.section	.nv.constant0._Z25printArrayWithoutTidLimitPii,"a",@progbits
	.sectionflags	@""
	.align	4
.nv.constant0._Z25printArrayWithoutTidLimitPii:
	.zero		908


//--------------------- SYMBOLS --------------------------

	.type		.nv.reservedSmem.offset0,@object
	.size		.nv.reservedSmem.offset0,0x4
	.type		vprintf,@function
